	.headerflags	@"EF_CUDA_TEXMODE_UNIFIED EF_CUDA_64BIT_ADDRESS EF_CUDA_ACCELERATORS EF_CUDA_SM90 EF_CUDA_VIRTUAL_SM(EF_CUDA_SM90)"
	.elftype	@"ET_EXEC"


//--------------------- .nv.info                  --------------------------
	.section	.nv.info,"",@"SHT_CUDA_INFO"
	.align	4


	//----- nvinfo : EIATTR_REGCOUNT
	.align		4
        /*0000*/ 	.byte	0x04, 0x2f
        /*0002*/ 	.short	(.L_3 - .L_2)
	.align		4
.L_2:
        /*0004*/ 	.word	index@(triton_poi_fused__native_batch_norm_legit_no_training_hardtanh_0)
        /*0008*/ 	.word	0x00000012


	//----- nvinfo : EIATTR_MIN_STACK_SIZE
	.align		4
.L_3:
        /*000c*/ 	.byte	0x04, 0x12
        /*000e*/ 	.short	(.L_5 - .L_4)
	.align		4
.L_4:
        /*0010*/ 	.word	index@(triton_poi_fused__native_batch_norm_legit_no_training_hardtanh_0)
        /*0014*/ 	.word	0x00000000


	//----- nvinfo : EIATTR_FRAME_SIZE
	.align		4
.L_5:
        /*0018*/ 	.byte	0x04, 0x11
        /*001a*/ 	.short	(.L_7 - .L_6)
	.align		4
.L_6:
        /*001c*/ 	.word	index@(triton_poi_fused__native_batch_norm_legit_no_training_hardtanh_0)
        /*0020*/ 	.word	0x00000000


	//----- nvinfo : EIATTR_MIN_STACK_SIZE
	.align		4
.L_7:
        /*0024*/ 	.byte	0x04, 0x12
        /*0026*/ 	.short	(.L_9 - .L_8)
	.align		4
.L_8:
        /*0028*/ 	.word	index@(triton_poi_fused__native_batch_norm_legit_no_training_hardtanh_0)
        /*002c*/ 	.word	0x00000000
.L_9:


//--------------------- .nv.info.triton_poi_fused__native_batch_norm_legit_no_training_hardtanh_0 --------------------------
	.section	.nv.info.triton_poi_fused__native_batch_norm_legit_no_training_hardtanh_0,"",@"SHT_CUDA_INFO"
	.sectionflags	@""
	.align	4


	//----- nvinfo : EIATTR_CUDA_API_VERSION
	.align		4
        /*0000*/ 	.byte	0x04, 0x37
        /*0002*/ 	.short	(.L_11 - .L_10)
.L_10:
        /*0004*/ 	.word	0x0000007c


	//----- nvinfo : EIATTR_KPARAM_INFO
	.align		4
.L_11:
        /*0008*/ 	.byte	0x04, 0x17
        /*000a*/ 	.short	(.L_13 - .L_12)
.L_12:
        /*000c*/ 	.word	0x00000000
        /*0010*/ 	.short	0x0006
        /*0012*/ 	.short	0x0030
        /*0014*/ 	.byte	0x00, 0xf0, 0x11, 0x00


	//----- nvinfo : EIATTR_KPARAM_INFO
	.align		4
.L_13:
        /*0018*/ 	.byte	0x04, 0x17
        /*001a*/ 	.short	(.L_15 - .L_14)
.L_14:
        /*001c*/ 	.word	0x00000000
        /*0020*/ 	.short	0x0005
        /*0022*/ 	.short	0x0028
        /*0024*/ 	.byte	0x00, 0xf4, 0x21, 0x00


	//----- nvinfo : EIATTR_KPARAM_INFO
	.align		4
.L_15:
        /*0028*/ 	.byte	0x04, 0x17
        /*002a*/ 	.short	(.L_17 - .L_16)
.L_16:
        /*002c*/ 	.word	0x00000000
        /*0030*/ 	.short	0x0004
        /*0032*/ 	.short	0x0020
        /*0034*/ 	.byte	0x00, 0xf4, 0x21, 0x00


	//----- nvinfo : EIATTR_KPARAM_INFO
	.align		4
.L_17:
        /*0038*/ 	.byte	0x04, 0x17
        /*003a*/ 	.short	(.L_19 - .L_18)
.L_18:
        /*003c*/ 	.word	0x00000000
        /*0040*/ 	.short	0x0003
        /*0042*/ 	.short	0x0018
        /*0044*/ 	.byte	0x00, 0xf4, 0x21, 0x00


	//----- nvinfo : EIATTR_KPARAM_INFO
	.align		4
.L_19:
        /*0048*/ 	.byte	0x04, 0x17
        /*004a*/ 	.short	(.L_21 - .L_20)
.L_20:
        /*004c*/ 	.word	0x00000000
        /*0050*/ 	.short	0x0002
        /*0052*/ 	.short	0x0010
        /*0054*/ 	.byte	0x00, 0xf4, 0x21, 0x00


	//----- nvinfo : EIATTR_KPARAM_INFO
	.align		4
.L_21:
        /*0058*/ 	.byte	0x04, 0x17
        /*005a*/ 	.short	(.L_23 - .L_22)
.L_22:
        /*005c*/ 	.word	0x00000000
        /*0060*/ 	.short	0x0001
        /*0062*/ 	.short	0x0008
        /*0064*/ 	.byte	0x00, 0xf4, 0x21, 0x00


	//----- nvinfo : EIATTR_KPARAM_INFO
	.align		4
.L_23:
        /*0068*/ 	.byte	0x04, 0x17
        /*006a*/ 	.short	(.L_25 - .L_24)
.L_24:
        /*006c*/ 	.word	0x00000000
        /*0070*/ 	.short	0x0000
        /*0072*/ 	.short	0x0000
        /*0074*/ 	.byte	0x00, 0xf4, 0x21, 0x00


	//----- nvinfo : EIATTR_SPARSE_MMA_MASK
	.align		4
.L_25:
        /*0078*/ 	.byte	0x03, 0x50
        /*007a*/ 	.short	0x0000


	//----- nvinfo : EIATTR_MAXREG_COUNT
	.align		4
        /*007c*/ 	.byte	0x03, 0x1b
        /*007e*/ 	.short	0x00ff


	//----- nvinfo : EIATTR_EXIT_INSTR_OFFSETS
	.align		4
        /*0080*/ 	.byte	0x04, 0x1c
        /*0082*/ 	.short	(.L_27 - .L_26)


	//   ....[0]....
.L_26:
        /*0084*/ 	.word	0x00000360


	//   ....[1]....
        /*0088*/ 	.word	0x00000380


	//----- nvinfo : EIATTR_REQNTID
	.align		4
.L_27:
        /*008c*/ 	.byte	0x04, 0x10
        /*008e*/ 	.short	(.L_29 - .L_28)
.L_28:
        /*0090*/ 	.word	0x00000080
        /*0094*/ 	.word	0x00000001
        /*0098*/ 	.word	0x00000001


	//----- nvinfo : EIATTR_CBANK_PARAM_SIZE
	.align		4
.L_29:
        /*009c*/ 	.byte	0x03, 0x19
        /*009e*/ 	.short	0x0034


	//----- nvinfo : EIATTR_PARAM_CBANK
	.align		4
        /*00a0*/ 	.byte	0x04, 0x0a
        /*00a2*/ 	.short	(.L_31 - .L_30)
	.align		4
.L_30:
        /*00a4*/ 	.word	index@(.nv.constant0.triton_poi_fused__native_batch_norm_legit_no_training_hardtanh_0)
        /*00a8*/ 	.short	0x0210
        /*00aa*/ 	.short	0x0034


	//----- nvinfo : EIATTR_SW_WAR
	.align		4
.L_31:
        /*00ac*/ 	.byte	0x04, 0x36
        /*00ae*/ 	.short	(.L_33 - .L_32)
.L_32:
        /*00b0*/ 	.word	0x00000008
.L_33:


//--------------------- .nv.callgraph             --------------------------
	.section	.nv.callgraph,"",@"SHT_CUDA_CALLGRAPH"
	.align	4
	.sectionentsize	8
	.align		4
        /*0000*/ 	.word	0x00000000
	.align		4
        /*0004*/ 	.word	0xffffffff
	.align		4
        /*0008*/ 	.word	0x00000000
	.align		4
        /*000c*/ 	.word	0xfffffffe
	.align		4
        /*0010*/ 	.word	0x00000000
	.align		4
        /*0014*/ 	.word	0xfffffffd
	.align		4
        /*0018*/ 	.word	0x00000000
	.align		4
        /*001c*/ 	.word	0xfffffffc


//--------------------- .nv.constant4             --------------------------
	.section	.nv.constant4,"a",@progbits
	.align	8
	.align		8
.nv.constant4:
        /*0000*/ 	.dword	_$_str
	.align		8
        /*0008*/ 	.dword	_$_str_$_2


//--------------------- .text.triton_poi_fused__native_batch_norm_legit_no_training_hardtanh_0 --------------------------
	.section	.text.triton_poi_fused__native_batch_norm_legit_no_training_hardtanh_0,"ax",@progbits
	.align	128
        .global         triton_poi_fused__native_batch_norm_legit_no_training_hardtanh_0
        .type           triton_poi_fused__native_batch_norm_legit_no_training_hardtanh_0,@function
        .size           triton_poi_fused__native_batch_norm_legit_no_training_hardtanh_0,(.L_x_1 - triton_poi_fused__native_batch_norm_legit_no_training_hardtanh_0)
        .other          triton_poi_fused__native_batch_norm_legit_no_training_hardtanh_0,@"STO_CUDA_ENTRY STV_DEFAULT"
triton_poi_fused__native_batch_norm_legit_no_training_hardtanh_0:
.text.triton_poi_fused__native_batch_norm_legit_no_training_hardtanh_0:
[----:B------:R-:W0:Y:S02]  /*0000*/  LDC R1, c[0x0][0x28] ;  /* 0x00000a00ff017b82 */ /* 0x000e240000000800 */
[----:B------:R-:W1:Y:S01]  /*0010*/  S2R R0, SR_TID.X ;  /* 0x0000000000007919 */ /* 0x000e620000002100 */
[----:B------:R-:W2:Y:S01]  /*0020*/  LDC.64 R6, c[0x0][0x220] ;  /* 0x00008800ff067b82 */ /* 0x000ea20000000a00 */
[----:B------:R-:W-:Y:S01]  /*0030*/  CS2R R14, SRZ ;  /* 0x00000000000e7805 */ /* 0x000fe2000001ff00 */
[----:B------:R-:W-:Y:S01]  /*0040*/  ULDC.64 UR4, c[0x0][0x208] ;  /* 0x0000820000047ab9 */ /* 0x000fe20000000a00 */
[----:B------:R-:W3:Y:S05]  /*0050*/  S2R R3, SR_CTAID.X ;  /* 0x0000000000037919 */ /* 0x000eea0000002500 */
[----:B------:R-:W4:Y:S08]  /*0060*/  LDC.64 R8, c[0x0][0x228] ;  /* 0x00008a00ff087b82 */ /* 0x000f300000000a00 */
[----:B------:R-:W5:Y:S01]  /*0070*/  LDC.64 R10, c[0x0][0x230] ;  /* 0x00008c00ff0a7b82 */ /* 0x000f620000000a00 */
[----:B-1----:R-:W-:-:S02]  /*0080*/  LOP3.LUT R0, R0, 0x7f, RZ, 0xc0, !PT ;  /* 0x0000007f00007812 */ /* 0x002fc400078ec0ff */
[----:B---3--:R-:W-:-:S03]  /*0090*/  SHF.R.S32.HI R2, RZ, 0x18, R3 ;  /* 0x00000018ff027819 */ /* 0x008fc60000011403 */
[----:B------:R-:W-:Y:S01]  /*00a0*/  IMAD R0, R3, 0x80, R0 ;  /* 0x0000008003007824 */ /* 0x000fe200078e0200 */
[----:B------:R-:W-:-:S04]  /*00b0*/  SGXT R3, R2, 0x1 ;  /* 0x000000010203781a */ /* 0x000fc80000000200 */
[----:B------:R-:W-:Y:S02]  /*00c0*/  ISETP.GE.AND P0, PT, R0, 0x300, PT ;  /* 0x000003000000780c */ /* 0x000fe40003f06270 */
[----:B------:R-:W-:-:S04]  /*00d0*/  LEA.HI R3, R3, R0, RZ, 0x4 ;  /* 0x0000000003037211 */ /* 0x000fc800078f20ff */
[----:B------:R-:W-:-:S05]  /*00e0*/  SHF.R.S32.HI R3, RZ, 0x4, R3 ;  /* 0x00000004ff037819 */ /* 0x000fca0000011403 */
[----:B------:R-:W-:-:S05]  /*00f0*/  IMAD.HI R2, R3, 0x2aaaaaab, RZ ;  /* 0x2aaaaaab03027827 */ /* 0x000fca00078e02ff */
[----:B------:R-:W-:-:S04]  /*0100*/  SHF.R.U32.HI R5, RZ, 0x1, R2 ;  /* 0x00000001ff057819 */ /* 0x000fc80000011602 */
[----:B------:R-:W-:Y:S02]  /*0110*/  LEA.HI R2, R2, R5, RZ, 0x1 ;  /* 0x0000000502027211 */ /* 0x000fe400078f08ff */
[----:B------:R-:W1:Y:S03]  /*0120*/  LDC.64 R4, c[0x0][0x218] ;  /* 0x00008600ff047b82 */ /* 0x000e660000000a00 */
[----:B------:R-:W-:-:S04]  /*0130*/  IMAD R13, R2, -0xc, R3 ;  /* 0xfffffff4020d7824 */ /* 0x000fc800078e0203 */
[C---:B--2---:R-:W-:Y:S01]  /*0140*/  IMAD.WIDE R6, R13.reuse, 0x4, R6 ;  /* 0x000000040d067825 */ /* 0x044fe200078e0206 */
[----:B------:R-:W2:Y:S04]  /*0150*/  LDC.64 R2, c[0x0][0x210] ;  /* 0x00008400ff027b82 */ /* 0x000ea80000000a00 */
[----:B------:R4:W3:Y:S01]  /*0160*/  @!P0 LDG.E.EL R14, desc[UR4][R6.64] ;  /* 0x00000004060e8981 */ /* 0x0008e2000c2e1900 */
[----:B------:R-:W-:Y:S01]  /*0170*/  HFMA2.MMA R12, -RZ, RZ, 0, 0 ;  /* 0x00000000ff0c7435 */ /* 0x000fe200000001ff */
[----:B-1----:R-:W-:-:S04]  /*0180*/  IMAD.WIDE R4, R13, 0x4, R4 ;  /* 0x000000040d047825 */ /* 0x002fc800078e0204 */
[----:B--2---:R-:W-:Y:S01]  /*0190*/  IMAD.WIDE R2, R0, 0x4, R2 ;  /* 0x0000000400027825 */ /* 0x004fe200078e0202 */
[----:B------:R-:W2:Y:S03]  /*01a0*/  @!P0 LDG.E.EL R15, desc[UR4][R4.64] ;  /* 0x00000004040f8981 */ /* 0x000ea6000c2e1900 */
[C---:B----4-:R-:W-:Y:S01]  /*01b0*/  IMAD.WIDE R6, R13.reuse, 0x4, R8 ;  /* 0x000000040d067825 */ /* 0x050fe200078e0208 */
[----:B------:R1:W2:Y:S03]  /*01c0*/  @!P0 LDG.E R12, desc[UR4][R2.64] ;  /* 0x00000004020c8981 */ /* 0x0002a6000c1e1900 */
[----:B-----5:R-:W-:Y:S01]  /*01d0*/  IMAD.WIDE R8, R13, 0x4, R10 ;  /* 0x000000040d087825 */ /* 0x020fe200078e020a */
[----:B------:R-:W-:-:S06]  /*01e0*/  CS2R R10, SRZ ;  /* 0x00000000000a7805 */ /* 0x000fcc000001ff00 */
[----:B------:R-:W4:Y:S04]  /*01f0*/  @!P0 LDG.E.EL R10, desc[UR4][R6.64] ;  /* 0x00000004060a8981 */ /* 0x000f28000c2e1900 */
[----:B------:R-:W4:Y:S01]  /*0200*/  @!P0 LDG.E.EL R11, desc[UR4][R8.64] ;  /* 0x00000004080b8981 */ /* 0x000f22000c2e1900 */
[----:B-1----:R-:W-:Y:S02]  /*0210*/  IMAD.MOV.U32 R2, RZ, RZ, 0x3e800000 ;  /* 0x3e800000ff027424 */ /* 0x002fe400078e00ff */
[----:B---3--:R-:W-:-:S04]  /*0220*/  FADD R14, R14, 9.9999997473787516356e-06 ;  /* 0x3727c5ac0e0e7421 */ /* 0x008fc80000000000 */
[----:B------:R-:W1:Y:S02]  /*0230*/  MUFU.SQRT R13, R14 ;  /* 0x0000000e000d7308 */ /* 0x000e640000002000 */
[C---:B-1----:R-:W-:Y:S02]  /*0240*/  FSETP.GT.AND P1, PT, R13.reuse, 8.50705917302346158658e+37, PT ;  /* 0x7e8000000d00780b */ /* 0x042fe40003f24000 */
[----:B------:R-:W-:-:S11]  /*0250*/  FSETP.GEU.AND P2, PT, R13, 1.175494350822287508e-38, PT ;  /* 0x008000000d00780b */ /* 0x000fd60003f4e000 */
[----:B------:R-:W-:-:S04]  /*0260*/  @P1 FMUL R13, R13, 0.25 ;  /* 0x3e8000000d0d1820 */ /* 0x000fc80000400000 */
[----:B------:R-:W-:-:S06]  /*0270*/  @!P2 FMUL R13, R13, 16777216 ;  /* 0x4b8000000d0da820 */ /* 0x000fcc0000400000 */
[----:B------:R-:W1:Y:S01]  /*0280*/  MUFU.RCP R13, R13 ;  /* 0x0000000d000d7308 */ /* 0x000e620000001000 */
[----:B------:R-:W-:Y:S01]  /*0290*/  FSEL R2, R2, 1, P1 ;  /* 0x3f80000002027808 */ /* 0x000fe20000800000 */
[----:B--2---:R-:W-:-:S04]  /*02a0*/  FADD R12, -R15, R12 ;  /* 0x0000000c0f0c7221 */ /* 0x004fc80000000100 */
[----:B------:R-:W-:-:S04]  /*02b0*/  @!P2 FMUL R2, R2, 16777216 ;  /* 0x4b8000000202a820 */ /* 0x000fc80000400000 */
[----:B-1----:R-:W-:-:S04]  /*02c0*/  FMUL R3, R13, R2 ;  /* 0x000000020d037220 */ /* 0x002fc80000400000 */
[----:B------:R-:W-:Y:S02]  /*02d0*/  FMUL R12, R12, R3 ;  /* 0x000000030c0c7220 */ /* 0x000fe40000400000 */
[----:B------:R-:W1:Y:S02]  /*02e0*/  LDC.64 R2, c[0x0][0x238] ;  /* 0x00008e00ff027b82 */ /* 0x000e640000000a00 */
[----:B----4-:R-:W-:-:S05]  /*02f0*/  FFMA R10, R12, R10, R11 ;  /* 0x0000000a0c0a7223 */ /* 0x010fca000000000b */
[----:B------:R-:W-:-:S04]  /*0300*/  FSETP.GTU.AND P1, PT, R10, RZ, PT ;  /* 0x000000ff0a00720b */ /* 0x000fc80003f2c000 */
[----:B------:R-:W-:-:S04]  /*0310*/  FSEL R5, R10, RZ, P1 ;  /* 0x000000ff0a057208 */ /* 0x000fc80000800000 */
[C---:B------:R-:W-:Y:S02]  /*0320*/  FSETP.GEU.AND P2, PT, R5.reuse, 6, PT ;  /* 0x40c000000500780b */ /* 0x040fe40003f4e000 */
[----:B------:R-:W-:Y:S01]  /*0330*/  FSETP.NAN.AND P1, PT, R5, R5, PT ;  /* 0x000000050500720b */ /* 0x000fe20003f28000 */
[----:B-1----:R-:W-:-:S10]  /*0340*/  IMAD.WIDE R2, R0, 0x4, R2 ;  /* 0x0000000400027825 */ /* 0x002fd400078e0202 */
[----:B------:R-:W-:Y:S01]  /*0350*/  @P2 SEL R5, R5, 0x40c00000, P1 ;  /* 0x40c0000005052807 */ /* 0x000fe20000800000 */
[----:B------:R-:W-:Y:S06]  /*0360*/  @P0 EXIT ;  /* 0x000000000000094d */ /* 0x000fec0003800000 */
[----:B------:R-:W-:Y:S01]  /*0370*/  STG.E desc[UR4][R2.64], R5 ;  /* 0x0000000502007986 */ /* 0x000fe2000c101904 */
[----:B------:R-:W-:Y:S05]  /*0380*/  EXIT ;  /* 0x000000000000794d */ /* 0x000fea0003800000 */
.L_x_0:
[----:B------:R-:W-:-:S00]  /*0390*/  BRA `(.L_x_0) ;  /* 0xfffffffc00fc7947 */ /* 0x000fc0000383ffff */
[----:B------:R-:W-:-:S00]  /*03a0*/  NOP ;  /* 0x0000000000007918 */ /* 0x000fc00000000000 */
        /* <DEDUP_REMOVED lines=13> */
.L_x_1:


//--------------------- .nv.global.init           --------------------------
	.section	.nv.global.init,"aw",@progbits
.nv.global.init:
	.type		_$_str,@object
	.size		_$_str,(_$_str_$_2 - _$_str)
_$_str:
        /*0000*/ 	.byte	0x5f, 0x5f, 0x43, 0x55, 0x44, 0x41, 0x5f, 0x46, 0x54, 0x5a, 0x00
	.type		_$_str_$_2,@object
	.size		_$_str_$_2,(.L_1 - _$_str_$_2)
_$_str_$_2:
        /*000b*/ 	.byte	0x5f, 0x5f, 0x43, 0x55, 0x44, 0x41, 0x5f, 0x50, 0x52, 0x45, 0x43, 0x5f, 0x53, 0x51, 0x52, 0x54
        /*001b*/ 	.byte	0x00
.L_1:


//--------------------- .nv.constant0.triton_poi_fused__native_batch_norm_legit_no_training_hardtanh_0 --------------------------
	.section	.nv.constant0.triton_poi_fused__native_batch_norm_legit_no_training_hardtanh_0,"a",@progbits
	.sectionflags	@""
	.align	4
.nv.constant0.triton_poi_fused__native_batch_norm_legit_no_training_hardtanh_0:
	.zero		580
